//
// Generated by NVIDIA NVVM Compiler
//
// Compiler Build ID: CL-36424714
// Cuda compilation tools, release 13.0, V13.0.88
// Based on NVVM 20.0.0
//

.version 9.0
.target sm_100
.address_size 64

	// .globl	_Z12matMulKernelPdS_S_iii

.visible .entry _Z12matMulKernelPdS_S_iii(
	.param .u64 .ptr .align 1 _Z12matMulKernelPdS_S_iii_param_0,
	.param .u64 .ptr .align 1 _Z12matMulKernelPdS_S_iii_param_1,
	.param .u64 .ptr .align 1 _Z12matMulKernelPdS_S_iii_param_2,
	.param .u32 _Z12matMulKernelPdS_S_iii_param_3,
	.param .u32 _Z12matMulKernelPdS_S_iii_param_4,
	.param .u32 _Z12matMulKernelPdS_S_iii_param_5
)
{
	.reg .pred 	%p<13>;
	.reg .b32 	%r<41>;
	.reg .b64 	%rd<53>;
	.reg .b64 	%fd<68>;

	ld.param.u64 	%rd7, [_Z12matMulKernelPdS_S_iii_param_0];
	ld.param.u64 	%rd8, [_Z12matMulKernelPdS_S_iii_param_1];
	ld.param.u64 	%rd6, [_Z12matMulKernelPdS_S_iii_param_2];
	ld.param.u32 	%r20, [_Z12matMulKernelPdS_S_iii_param_3];
	ld.param.u32 	%r18, [_Z12matMulKernelPdS_S_iii_param_4];
	ld.param.u32 	%r19, [_Z12matMulKernelPdS_S_iii_param_5];
	cvta.to.global.u64 	%rd1, %rd8;
	cvta.to.global.u64 	%rd2, %rd7;
	mov.u32 	%r21, %ctaid.y;
	mov.u32 	%r22, %ntid.y;
	mov.u32 	%r23, %tid.y;
	mad.lo.s32 	%r1, %r21, %r22, %r23;
	mov.u32 	%r24, %ctaid.x;
	mov.u32 	%r25, %ntid.x;
	mov.u32 	%r26, %tid.x;
	mad.lo.s32 	%r2, %r24, %r25, %r26;
	setp.ge.s32 	%p1, %r1, %r20;
	setp.ge.s32 	%p2, %r2, %r19;
	or.pred  	%p3, %p1, %p2;
	@%p3 bra 	$L__BB0_14;
	setp.lt.s32 	%p4, %r18, 1;
	mov.f64 	%fd67, 0d0000000000000000;
	@%p4 bra 	$L__BB0_13;
	mul.lo.s32 	%r3, %r18, %r1;
	and.b32  	%r4, %r18, 7;
	setp.lt.u32 	%p5, %r18, 8;
	mov.f64 	%fd67, 0d0000000000000000;
	mov.b32 	%r39, 0;
	@%p5 bra 	$L__BB0_5;
	and.b32  	%r39, %r18, 2147483640;
	neg.s32 	%r37, %r39;
	shl.b32 	%r7, %r19, 3;
	mul.wide.u32 	%rd9, %r3, 8;
	add.s64 	%rd10, %rd9, %rd2;
	add.s64 	%rd52, %rd10, 32;
	mov.f64 	%fd67, 0d0000000000000000;
	mul.wide.s32 	%rd13, %r19, 8;
	mov.u32 	%r36, %r2;
$L__BB0_4:
	.pragma "nounroll";
	ld.global.f64 	%fd17, [%rd52+-32];
	mul.wide.s32 	%rd11, %r36, 8;
	add.s64 	%rd12, %rd1, %rd11;
	ld.global.f64 	%fd18, [%rd12];
	fma.rn.f64 	%fd19, %fd17, %fd18, %fd67;
	ld.global.f64 	%fd20, [%rd52+-24];
	add.s64 	%rd14, %rd12, %rd13;
	ld.global.f64 	%fd21, [%rd14];
	fma.rn.f64 	%fd22, %fd20, %fd21, %fd19;
	ld.global.f64 	%fd23, [%rd52+-16];
	add.s64 	%rd15, %rd14, %rd13;
	ld.global.f64 	%fd24, [%rd15];
	fma.rn.f64 	%fd25, %fd23, %fd24, %fd22;
	ld.global.f64 	%fd26, [%rd52+-8];
	add.s64 	%rd16, %rd15, %rd13;
	ld.global.f64 	%fd27, [%rd16];
	fma.rn.f64 	%fd28, %fd26, %fd27, %fd25;
	ld.global.f64 	%fd29, [%rd52];
	add.s64 	%rd17, %rd16, %rd13;
	ld.global.f64 	%fd30, [%rd17];
	fma.rn.f64 	%fd31, %fd29, %fd30, %fd28;
	ld.global.f64 	%fd32, [%rd52+8];
	add.s64 	%rd18, %rd17, %rd13;
	ld.global.f64 	%fd33, [%rd18];
	fma.rn.f64 	%fd34, %fd32, %fd33, %fd31;
	ld.global.f64 	%fd35, [%rd52+16];
	add.s64 	%rd19, %rd18, %rd13;
	ld.global.f64 	%fd36, [%rd19];
	fma.rn.f64 	%fd37, %fd35, %fd36, %fd34;
	ld.global.f64 	%fd38, [%rd52+24];
	add.s64 	%rd20, %rd19, %rd13;
	ld.global.f64 	%fd39, [%rd20];
	fma.rn.f64 	%fd67, %fd38, %fd39, %fd37;
	add.s32 	%r37, %r37, 8;
	add.s32 	%r36, %r36, %r7;
	add.s64 	%rd52, %rd52, 64;
	setp.ne.s32 	%p6, %r37, 0;
	@%p6 bra 	$L__BB0_4;
$L__BB0_5:
	setp.eq.s32 	%p7, %r4, 0;
	@%p7 bra 	$L__BB0_13;
	and.b32  	%r13, %r18, 3;
	setp.lt.u32 	%p8, %r4, 4;
	@%p8 bra 	$L__BB0_8;
	add.s32 	%r28, %r39, %r3;
	mad.lo.s32 	%r29, %r39, %r19, %r2;
	mul.wide.u32 	%rd21, %r28, 8;
	add.s64 	%rd22, %rd2, %rd21;
	ld.global.f64 	%fd41, [%rd22];
	mul.wide.s32 	%rd23, %r29, 8;
	add.s64 	%rd24, %rd1, %rd23;
	ld.global.f64 	%fd42, [%rd24];
	fma.rn.f64 	%fd43, %fd41, %fd42, %fd67;
	cvt.u64.u32 	%rd25, %r3;
	cvt.u64.u32 	%rd26, %r39;
	add.s64 	%rd27, %rd26, %rd25;
	shl.b64 	%rd28, %rd27, 3;
	add.s64 	%rd29, %rd2, %rd28;
	ld.global.f64 	%fd44, [%rd29+8];
	mul.wide.s32 	%rd30, %r19, 8;
	add.s64 	%rd31, %rd24, %rd30;
	ld.global.f64 	%fd45, [%rd31];
	fma.rn.f64 	%fd46, %fd44, %fd45, %fd43;
	ld.global.f64 	%fd47, [%rd29+16];
	add.s64 	%rd32, %rd31, %rd30;
	ld.global.f64 	%fd48, [%rd32];
	fma.rn.f64 	%fd49, %fd47, %fd48, %fd46;
	ld.global.f64 	%fd50, [%rd29+24];
	add.s64 	%rd33, %rd32, %rd30;
	ld.global.f64 	%fd51, [%rd33];
	fma.rn.f64 	%fd67, %fd50, %fd51, %fd49;
	add.s32 	%r39, %r39, 4;
$L__BB0_8:
	setp.eq.s32 	%p9, %r13, 0;
	@%p9 bra 	$L__BB0_13;
	setp.eq.s32 	%p10, %r13, 1;
	@%p10 bra 	$L__BB0_11;
	add.s32 	%r30, %r39, %r3;
	mad.lo.s32 	%r31, %r39, %r19, %r2;
	mul.wide.u32 	%rd34, %r30, 8;
	add.s64 	%rd35, %rd2, %rd34;
	ld.global.f64 	%fd53, [%rd35];
	mul.wide.s32 	%rd36, %r31, 8;
	add.s64 	%rd37, %rd1, %rd36;
	ld.global.f64 	%fd54, [%rd37];
	fma.rn.f64 	%fd55, %fd53, %fd54, %fd67;
	cvt.u64.u32 	%rd38, %r3;
	cvt.u64.u32 	%rd39, %r39;
	add.s64 	%rd40, %rd39, %rd38;
	shl.b64 	%rd41, %rd40, 3;
	add.s64 	%rd42, %rd2, %rd41;
	ld.global.f64 	%fd56, [%rd42+8];
	mul.wide.s32 	%rd43, %r19, 8;
	add.s64 	%rd44, %rd37, %rd43;
	ld.global.f64 	%fd57, [%rd44];
	fma.rn.f64 	%fd67, %fd56, %fd57, %fd55;
	add.s32 	%r39, %r39, 2;
$L__BB0_11:
	and.b32  	%r32, %r18, 1;
	setp.eq.b32 	%p11, %r32, 1;
	not.pred 	%p12, %p11;
	@%p12 bra 	$L__BB0_13;
	add.s32 	%r33, %r39, %r3;
	mad.lo.s32 	%r34, %r39, %r19, %r2;
	mul.wide.u32 	%rd45, %r33, 8;
	add.s64 	%rd46, %rd2, %rd45;
	ld.global.f64 	%fd58, [%rd46];
	mul.wide.s32 	%rd47, %r34, 8;
	add.s64 	%rd48, %rd1, %rd47;
	ld.global.f64 	%fd59, [%rd48];
	fma.rn.f64 	%fd67, %fd58, %fd59, %fd67;
$L__BB0_13:
	mad.lo.s32 	%r35, %r19, %r1, %r2;
	cvta.to.global.u64 	%rd49, %rd6;
	mul.wide.s32 	%rd50, %r35, 8;
	add.s64 	%rd51, %rd49, %rd50;
	st.global.f64 	[%rd51], %fd67;
$L__BB0_14:
	ret;

}


// ===== COMPILED SASS (sm_100) =====

	.target	sm_100

	.elftype	@"ET_EXEC"


//--------------------- .note.nv.tkinfo           --------------------------
	.section	.note.nv.tkinfo,"",@"SHT_NOTE"
	.sectionflags	@"SHF_NOTE_NV_TKINFO"
	.tkinfo
        /*0018*/ 	.word	0x00000002
        /*0030*/ 	.string	""
        /*0030*/ 	.string	"ptxas"
        /*0030*/ 	.string	"Cuda compilation tools, release 13.0, V13.0.88"
        /*0030*/ 	.string	"Build cuda_13.0.r13.0/compiler.36424714_0"
        /*0030*/ 	.string	"-arch sm_100 -m 64 "



//--------------------- .note.nv.cuinfo           --------------------------
	.section	.note.nv.cuinfo,"",@"SHT_NOTE"
	.sectionflags	@"SHF_NOTE_NV_CUINFO"
        /*0018*/ 	.short	0x0002
        /*001a*/ 	.short	0x0064
        /*001c*/ 	.short	0x0082
	.zero		2


//--------------------- .nv.info                  --------------------------
	.section	.nv.info,"",@"SHT_CUDA_INFO"
	.align	4


	//----- nvinfo : EIATTR_REGCOUNT
	.align		4
        /*0000*/ 	.byte	0x04, 0x2f
        /*0002*/ 	.short	(.L_1 - .L_0)
	.align		4
.L_0:
        /*0004*/ 	.word	index@(_Z12matMulKernelPdS_S_iii)
        /*0008*/ 	.word	0x00000020


	//----- nvinfo : EIATTR_FRAME_SIZE
	.align		4
.L_1:
        /*000c*/ 	.byte	0x04, 0x11
        /*000e*/ 	.short	(.L_3 - .L_2)
	.align		4
.L_2:
        /*0010*/ 	.word	index@(_Z12matMulKernelPdS_S_iii)
        /*0014*/ 	.word	0x00000000


	//----- nvinfo : EIATTR_MIN_STACK_SIZE
	.align		4
.L_3:
        /*0018*/ 	.byte	0x04, 0x12
        /*001a*/ 	.short	(.L_5 - .L_4)
	.align		4
.L_4:
        /*001c*/ 	.word	index@(_Z12matMulKernelPdS_S_iii)
        /*0020*/ 	.word	0x00000000
.L_5:


//--------------------- .nv.compat                --------------------------
	.section	.nv.compat,"",@"SHT_CUDA_COMPAT_INFO"
	.align	4
        /*0000*/ 	.byte	0x02, 0x09, 0x00, 0x00, 0x02, 0x02, 0x01, 0x00, 0x02, 0x05, 0x05, 0x00, 0x03, 0x07, 0x01, 0x01
        /*0010*/ 	.byte	0x02, 0x03, 0x00, 0x00, 0x02, 0x06, 0x01, 0x00, 0x04, 0x0b, 0x08, 0x00, 0x01, 0x00, 0x00, 0x00
        /*0020*/ 	.byte	0x00, 0x00, 0x00, 0x00


//--------------------- .nv.info._Z12matMulKernelPdS_S_iii --------------------------
	.section	.nv.info._Z12matMulKernelPdS_S_iii,"",@"SHT_CUDA_INFO"
	.sectionflags	@""
	.align	4


	//----- nvinfo : EIATTR_CUDA_API_VERSION
	.align		4
        /*0000*/ 	.byte	0x04, 0x37
        /*0002*/ 	.short	(.L_7 - .L_6)
.L_6:
        /*0004*/ 	.word	0x00000082


	//----- nvinfo : EIATTR_KPARAM_INFO
	.align		4
.L_7:
        /*0008*/ 	.byte	0x04, 0x17
        /*000a*/ 	.short	(.L_9 - .L_8)
.L_8:
        /*000c*/ 	.word	0x00000000
        /*0010*/ 	.short	0x0005
        /*0012*/ 	.short	0x0020
        /*0014*/ 	.byte	0x00, 0xf0, 0x11, 0x00


	//----- nvinfo : EIATTR_KPARAM_INFO
	.align		4
.L_9:
        /*0018*/ 	.byte	0x04, 0x17
        /*001a*/ 	.short	(.L_11 - .L_10)
.L_10:
        /*001c*/ 	.word	0x00000000
        /*0020*/ 	.short	0x0004
        /*0022*/ 	.short	0x001c
        /*0024*/ 	.byte	0x00, 0xf0, 0x11, 0x00


	//----- nvinfo : EIATTR_KPARAM_INFO
	.align		4
.L_11:
        /*0028*/ 	.byte	0x04, 0x17
        /*002a*/ 	.short	(.L_13 - .L_12)
.L_12:
        /*002c*/ 	.word	0x00000000
        /*0030*/ 	.short	0x0003
        /*0032*/ 	.short	0x0018
        /*0034*/ 	.byte	0x00, 0xf0, 0x11, 0x00


	//----- nvinfo : EIATTR_KPARAM_INFO
	.align		4
.L_13:
        /*0038*/ 	.byte	0x04, 0x17
        /*003a*/ 	.short	(.L_15 - .L_14)
.L_14:
        /*003c*/ 	.word	0x00000000
        /*0040*/ 	.short	0x0002
        /*0042*/ 	.short	0x0010
        /*0044*/ 	.byte	0x00, 0xf5, 0x21, 0x00


	//----- nvinfo : EIATTR_KPARAM_INFO
	.align		4
.L_15:
        /*0048*/ 	.byte	0x04, 0x17
        /*004a*/ 	.short	(.L_17 - .L_16)
.L_16:
        /*004c*/ 	.word	0x00000000
        /*0050*/ 	.short	0x0001
        /*0052*/ 	.short	0x0008
        /*0054*/ 	.byte	0x00, 0xf5, 0x21, 0x00


	//----- nvinfo : EIATTR_KPARAM_INFO
	.align		4
.L_17:
        /*0058*/ 	.byte	0x04, 0x17
        /*005a*/ 	.short	(.L_19 - .L_18)
.L_18:
        /*005c*/ 	.word	0x00000000
        /*0060*/ 	.short	0x0000
        /*0062*/ 	.short	0x0000
        /*0064*/ 	.byte	0x00, 0xf5, 0x21, 0x00


	//----- nvinfo : EIATTR_SPARSE_MMA_MASK
	.align		4
.L_19:
        /*0068*/ 	.byte	0x03, 0x50
        /*006a*/ 	.short	0x0000


	//----- nvinfo : EIATTR_MAXREG_COUNT
	.align		4
        /*006c*/ 	.byte	0x03, 0x1b
        /*006e*/ 	.short	0x00ff


	//----- nvinfo : EIATTR_MERCURY_ISA_VERSION
	.align		4
        /*0070*/ 	.byte	0x03, 0x5f
        /*0072*/ 	.short	0x0101


	//----- nvinfo : EIATTR_VRC_CTA_INIT_COUNT
	.align		4
        /*0074*/ 	.byte	0x02, 0x4a
	.zero		1
	.zero		1


	//----- nvinfo : EIATTR_EXIT_INSTR_OFFSETS
	.align		4
        /*0078*/ 	.byte	0x04, 0x1c
        /*007a*/ 	.short	(.L_21 - .L_20)


	//   ....[0]....
.L_20:
        /*007c*/ 	.word	0x000000d0


	//   ....[1]....
        /*0080*/ 	.word	0x000008f0


	//----- nvinfo : EIATTR_CBANK_PARAM_SIZE
	.align		4
.L_21:
        /*0084*/ 	.byte	0x03, 0x19
        /*0086*/ 	.short	0x0024


	//----- nvinfo : EIATTR_PARAM_CBANK
	.align		4
        /*0088*/ 	.byte	0x04, 0x0a
        /*008a*/ 	.short	(.L_23 - .L_22)
	.align		4
.L_22:
        /*008c*/ 	.word	index@(.nv.constant0._Z12matMulKernelPdS_S_iii)
        /*0090*/ 	.short	0x0380
        /*0092*/ 	.short	0x0024


	//----- nvinfo : EIATTR_SW_WAR
	.align		4
.L_23:
        /*0094*/ 	.byte	0x04, 0x36
        /*0096*/ 	.short	(.L_25 - .L_24)
.L_24:
        /*0098*/ 	.word	0x00000008
.L_25:


//--------------------- .nv.callgraph             --------------------------
	.section	.nv.callgraph,"",@"SHT_CUDA_CALLGRAPH"
	.align	4
	.sectionentsize	8
	.align		4
        /*0000*/ 	.word	0x00000000
	.align		4
        /*0004*/ 	.word	0xffffffff
	.align		4
        /*0008*/ 	.word	0x00000000
	.align		4
        /*000c*/ 	.word	0xfffffffe
	.align		4
        /*0010*/ 	.word	0x00000000
	.align		4
        /*0014*/ 	.word	0xfffffffd
	.align		4
        /*0018*/ 	.word	0x00000000
	.align		4
        /*001c*/ 	.word	0xfffffffc


//--------------------- .text._Z12matMulKernelPdS_S_iii --------------------------
	.section	.text._Z12matMulKernelPdS_S_iii,"ax",@progbits
	.align	128
        .global         _Z12matMulKernelPdS_S_iii
        .type           _Z12matMulKernelPdS_S_iii,@function
        .size           _Z12matMulKernelPdS_S_iii,(.L_x_5 - _Z12matMulKernelPdS_S_iii)
        .other          _Z12matMulKernelPdS_S_iii,@"STO_CUDA_ENTRY STV_DEFAULT"
_Z12matMulKernelPdS_S_iii:
.text._Z12matMulKernelPdS_S_iii:
[----:B------:R-:W-:Y:S01]  /*0000*/  LDC R1, c[0x0][0x37c] ;  /* 0x0000df00ff017b82 */ /* 0x000fe20000000800 */
[----:B------:R-:W0:Y:S07]  /*0010*/  S2R R4, SR_TID.X ;  /* 0x0000000000047919 */ /* 0x000e2e0000002100 */
[----:B------:R-:W1:Y:S01]  /*0020*/  LDC R2, c[0x0][0x364] ;  /* 0x0000d900ff027b82 */ /* 0x000e620000000800 */
[----:B------:R-:W2:Y:S01]  /*0030*/  LDCU UR6, c[0x0][0x398] ;  /* 0x00007300ff0677ac */ /* 0x000ea20008000800 */
[----:B------:R-:W1:Y:S06]  /*0040*/  S2R R5, SR_TID.Y ;  /* 0x0000000000057919 */ /* 0x000e6c0000002200 */
[----:B------:R-:W0:Y:S08]  /*0050*/  S2UR UR5, SR_CTAID.X ;  /* 0x00000000000579c3 */ /* 0x000e300000002500 */
[----:B------:R-:W0:Y:S08]  /*0060*/  LDC R3, c[0x0][0x360] ;  /* 0x0000d800ff037b82 */ /* 0x000e300000000800 */
[----:B------:R-:W1:Y:S08]  /*0070*/  S2UR UR4, SR_CTAID.Y ;  /* 0x00000000000479c3 */ /* 0x000e700000002600 */
[----:B------:R-:W3:Y:S01]  /*0080*/  LDC R0, c[0x0][0x3a0] ;  /* 0x0000e800ff007b82 */ /* 0x000ee20000000800 */
[----:B0-----:R-:W-:-:S02]  /*0090*/  IMAD R3, R3, UR5, R4 ;  /* 0x0000000503037c24 */ /* 0x001fc4000f8e0204 */
[----:B-1----:R-:W-:-:S03]  /*00a0*/  IMAD R2, R2, UR4, R5 ;  /* 0x0000000402027c24 */ /* 0x002fc6000f8e0205 */
[----:B---3--:R-:W-:-:S04]  /*00b0*/  ISETP.GE.AND P0, PT, R3, R0, PT ;  /* 0x000000000300720c */ /* 0x008fc80003f06270 */
[----:B--2---:R-:W-:-:S13]  /*00c0*/  ISETP.GE.OR P0, PT, R2, UR6, P0 ;  /* 0x0000000602007c0c */ /* 0x004fda0008706670 */
[----:B------:R-:W-:Y:S05]  /*00d0*/  @P0 EXIT ;  /* 0x000000000000094d */ /* 0x000fea0003800000 */
[----:B------:R-:W0:Y:S01]  /*00e0*/  LDC R5, c[0x0][0x39c] ;  /* 0x0000e700ff057b82 */ /* 0x000e220000000800 */
[----:B------:R-:W1:Y:S01]  /*00f0*/  LDCU.64 UR4, c[0x0][0x358] ;  /* 0x00006b00ff0477ac */ /* 0x000e620008000a00 */
[----:B------:R-:W-:Y:S02]  /*0100*/  CS2R R18, SRZ ;  /* 0x0000000000127805 */ /* 0x000fe4000001ff00 */
[----:B0-----:R-:W-:-:S13]  /*0110*/  ISETP.GE.AND P0, PT, R5, 0x1, PT ;  /* 0x000000010500780c */ /* 0x001fda0003f06270 */
[----:B-1----:R-:W-:Y:S05]  /*0120*/  @!P0 BRA `(.L_x_0) ;  /* 0x0000000400e08947 */ /* 0x002fea0003800000 */
[C---:B------:R-:W-:Y:S01]  /*0130*/  ISETP.GE.U32.AND P1, PT, R5.reuse, 0x8, PT ;  /* 0x000000080500780c */ /* 0x040fe20003f26070 */
[----:B------:R-:W-:Y:S01]  /*0140*/  HFMA2 R7, -RZ, RZ, 0, 0 ;  /* 0x00000000ff077431 */ /* 0x000fe200000001ff */
[----:B------:R-:W-:Y:S01]  /*0150*/  LOP3.LUT R4, R5, 0x7, RZ, 0xc0, !PT ;  /* 0x0000000705047812 */ /* 0x000fe200078ec0ff */
[----:B------:R-:W-:Y:S01]  /*0160*/  IMAD R6, R2, R5, RZ ;  /* 0x0000000502067224 */ /* 0x000fe200078e02ff */
[----:B------:R-:W-:Y:S02]  /*0170*/  CS2R R18, SRZ ;  /* 0x0000000000127805 */ /* 0x000fe4000001ff00 */
[----:B------:R-:W-:-:S07]  /*0180*/  ISETP.NE.AND P0, PT, R4, RZ, PT ;  /* 0x000000ff0400720c */ /* 0x000fce0003f05270 */
[----:B------:R-:W-:Y:S06]  /*0190*/  @!P1 BRA `(.L_x_1) ;  /* 0x0000000000c49947 */ /* 0x000fec0003800000 */
[----:B------:R-:W0:Y:S01]  /*01a0*/  LDC.64 R8, c[0x0][0x380] ;  /* 0x0000e000ff087b82 */ /* 0x000e220000000a00 */
[----:B------:R-:W-:Y:S01]  /*01b0*/  LOP3.LUT R7, R5, 0x7ffffff8, RZ, 0xc0, !PT ;  /* 0x7ffffff805077812 */ /* 0x000fe200078ec0ff */
[----:B------:R-:W-:Y:S01]  /*01c0*/  IMAD.MOV.U32 R27, RZ, RZ, R3 ;  /* 0x000000ffff1b7224 */ /* 0x000fe200078e0003 */
[----:B------:R-:W-:-:S03]  /*01d0*/  CS2R R18, SRZ ;  /* 0x0000000000127805 */ /* 0x000fc6000001ff00 */
[----:B------:R-:W-:Y:S02]  /*01e0*/  IMAD.MOV R26, RZ, RZ, -R7 ;  /* 0x000000ffff1a7224 */ /* 0x000fe400078e0a07 */
[----:B0-----:R-:W-:-:S03]  /*01f0*/  IMAD.WIDE.U32 R8, R6, 0x8, R8 ;  /* 0x0000000806087825 */ /* 0x001fc600078e0008 */
[----:B------:R-:W-:-:S04]  /*0200*/  IADD3 R10, P1, PT, R8, 0x20, RZ ;  /* 0x00000020080a7810 */ /* 0x000fc80007f3e0ff */
[----:B------:R-:W-:-:S09]  /*0210*/  IADD3.X R11, PT, PT, RZ, R9, RZ, P1, !PT ;  /* 0x00000009ff0b7210 */ /* 0x000fd20000ffe4ff */
.L_x_2:
[----:B------:R-:W0:Y:S01]  /*0220*/  LDC.64 R22, c[0x0][0x388] ;  /* 0x0000e200ff167b82 */ /* 0x000e220000000a00 */
[----:B------:R-:W-:Y:S01]  /*0230*/  MOV R8, R10 ;  /* 0x0000000a00087202 */ /* 0x000fe20000000f00 */
[----:B------:R-:W-:-:S05]  /*0240*/  IMAD.MOV.U32 R9, RZ, RZ, R11 ;  /* 0x000000ffff097224 */ /* 0x000fca00078e000b */
[----:B------:R-:W2:Y:S04]  /*0250*/  LDG.E.64 R14, desc[UR4][R8.64+-0x20] ;  /* 0xffffe004080e7981 */ /* 0x000ea8000c1e1b00 */
[----:B------:R-:W3:Y:S01]  /*0260*/  LDG.E.64 R10, desc[UR4][R8.64+-0x18] ;  /* 0xffffe804080a7981 */ /* 0x000ee2000c1e1b00 */
[----:B0-----:R-:W-:-:S05]  /*0270*/  IMAD.WIDE R22, R27, 0x8, R22 ;  /* 0x000000081b167825 */ /* 0x001fca00078e0216 */
[----:B------:R-:W2:Y:S01]  /*0280*/  LDG.E.64 R12, desc[UR4][R22.64] ;  /* 0x00000004160c7981 */ /* 0x000ea2000c1e1b00 */
[----:B------:R-:W-:-:S05]  /*0290*/  IMAD.WIDE R28, R0, 0x8, R22 ;  /* 0x00000008001c7825 */ /* 0x000fca00078e0216 */
[----:B------:R-:W3:Y:S01]  /*02a0*/  LDG.E.64 R16, desc[UR4][R28.64] ;  /* 0x000000041c107981 */ /* 0x000ee2000c1e1b00 */
[C---:B------:R-:W-:Y:S01]  /*02b0*/  IMAD.WIDE R24, R0.reuse, 0x8, R28 ;  /* 0x0000000800187825 */ /* 0x040fe200078e021c */
[----:B--2---:R-:W-:Y:S02]  /*02c0*/  DFMA R18, R14, R12, R18 ;  /* 0x0000000c0e12722b */ /* 0x004fe40000000012 */
[----:B------:R-:W2:Y:S04]  /*02d0*/  LDG.E.64 R14, desc[UR4][R8.64+-0x10] ;  /* 0xfffff004080e7981 */ /* 0x000ea8000c1e1b00 */
[----:B------:R-:W2:Y:S01]  /*02e0*/  LDG.E.64 R12, desc[UR4][R24.64] ;  /* 0x00000004180c7981 */ /* 0x000ea2000c1e1b00 */
[----:B------:R-:W-:Y:S01]  /*02f0*/  IMAD.WIDE R20, R0, 0x8, R24 ;  /* 0x0000000800147825 */ /* 0x000fe200078e0218 */
[----:B---3--:R-:W-:-:S02]  /*0300*/  DFMA R16, R10, R16, R18 ;  /* 0x000000100a10722b */ /* 0x008fc40000000012 */
[----:B------:R-:W3:Y:S04]  /*0310*/  LDG.E.64 R10, desc[UR4][R8.64+-0x8] ;  /* 0xfffff804080a7981 */ /* 0x000ee8000c1e1b00 */
        /* <DEDUP_REMOVED lines=9> */
[----:B------:R-:W-:-:S03]  /*03b0*/  IMAD.WIDE R24, R0, 0x8, R28 ;  /* 0x0000000800187825 */ /* 0x000fc600078e021c */
[----:B------:R-:W4:Y:S01]  /*03c0*/  LDG.E.64 R22, desc[UR4][R8.64+0x18] ;  /* 0x0000180408167981 */ /* 0x000f22000c1e1b00 */
[----:B------:R-:W-:-:S06]  /*03d0*/  IMAD.WIDE R20, R0, 0x8, R24 ;  /* 0x0000000800147825 */ /* 0x000fcc00078e0218 */
[----:B------:R-:W4:Y:S01]  /*03e0*/  LDG.E.64 R20, desc[UR4][R20.64] ;  /* 0x0000000414147981 */ /* 0x000f22000c1e1b00 */
[----:B--2---:R-:W-:-:S03]  /*03f0*/  DFMA R14, R16, R14, R18 ;  /* 0x0000000e100e722b */ /* 0x004fc60000000012 */
[----:B------:R-:W2:Y:S04]  /*0400*/  LDG.E.64 R16, desc[UR4][R8.64+0x10] ;  /* 0x0000100408107981 */ /* 0x000ea8000c1e1b00 */
[----:B------:R-:W2:Y:S01]  /*0410*/  LDG.E.64 R18, desc[UR4][R24.64] ;  /* 0x0000000418127981 */ /* 0x000ea2000c1e1b00 */
[----:B------:R-:W-:Y:S01]  /*0420*/  IADD3 R26, PT, PT, R26, 0x8, RZ ;  /* 0x000000081a1a7810 */ /* 0x000fe20007ffe0ff */
[----:B---3--:R-:W-:-:S03]  /*0430*/  DFMA R10, R10, R12, R14 ;  /* 0x0000000c0a0a722b */ /* 0x008fc6000000000e */
[----:B------:R-:W-:Y:S02]  /*0440*/  ISETP.NE.AND P1, PT, R26, RZ, PT ;  /* 0x000000ff1a00720c */ /* 0x000fe40003f25270 */
[----:B------:R-:W-:-:S03]  /*0450*/  LEA R27, R0, R27, 0x3 ;  /* 0x0000001b001b7211 */ /* 0x000fc600078e18ff */
[----:B--2---:R-:W-:Y:S01]  /*0460*/  DFMA R18, R16, R18, R10 ;  /* 0x000000121012722b */ /* 0x004fe2000000000a */
[----:B------:R-:W-:-:S07]  /*0470*/  IADD3 R10, P2, PT, R8, 0x40, RZ ;  /* 0x00000040080a7810 */ /* 0x000fce0007f5e0ff */
[----:B----4-:R-:W-:Y:S01]  /*0480*/  DFMA R18, R22, R20, R18 ;  /* 0x000000141612722b */ /* 0x010fe20000000012 */
[----:B------:R-:W-:Y:S01]  /*0490*/  IMAD.X R11, RZ, RZ, R9, P2 ;  /* 0x000000ffff0b7224 */ /* 0x000fe200010e0609 */
[----:B------:R-:W-:Y:S09]  /*04a0*/  @P1 BRA `(.L_x_2) ;  /* 0xfffffffc005c1947 */ /* 0x000ff2000383ffff */
.L_x_1:
[----:B------:R-:W-:Y:S05]  /*04b0*/  @!P0 BRA `(.L_x_0) ;  /* 0x0000000000fc8947 */ /* 0x000fea0003800000 */
[----:B------:R-:W-:Y:S02]  /*04c0*/  ISETP.GE.U32.AND P1, PT, R4, 0x4, PT ;  /* 0x000000040400780c */ /* 0x000fe40003f26070 */
[----:B------:R-:W-:-:S04]  /*04d0*/  LOP3.LUT R26, R5, 0x3, RZ, 0xc0, !PT ;  /* 0x00000003051a7812 */ /* 0x000fc800078ec0ff */
[----:B------:R-:W-:-:S07]  /*04e0*/  ISETP.NE.AND P0, PT, R26, RZ, PT ;  /* 0x000000ff1a00720c */ /* 0x000fce0003f05270 */
[----:B------:R-:W-:Y:S06]  /*04f0*/  @!P1 BRA `(.L_x_3) ;  /* 0x00000000006c9947 */ /* 0x000fec0003800000 */
[----:B------:R-:W0:Y:S01]  /*0500*/  LDC.64 R24, c[0x0][0x380] ;  /* 0x0000e000ff187b82 */ /* 0x000e220000000a00 */
[----:B------:R-:W1:Y:S01]  /*0510*/  LDCU.64 UR6, c[0x0][0x380] ;  /* 0x00007000ff0677ac */ /* 0x000e620008000a00 */
[C---:B------:R-:W-:Y:S01]  /*0520*/  IMAD.IADD R9, R6.reuse, 0x1, R7 ;  /* 0x0000000106097824 */ /* 0x040fe200078e0207 */
[----:B------:R-:W-:Y:S01]  /*0530*/  IADD3 R4, P1, PT, R6, R7, RZ ;  /* 0x0000000706047210 */ /* 0x000fe20007f3e0ff */
[----:B------:R-:W-:-:S04]  /*0540*/  IMAD R13, R7, R0, R3 ;  /* 0x00000000070d7224 */ /* 0x000fc800078e0203 */
[----:B------:R-:W2:Y:S01]  /*0550*/  LDC.64 R10, c[0x0][0x388] ;  /* 0x0000e200ff0a7b82 */ /* 0x000ea20000000a00 */
[----:B0-----:R-:W-:-:S06]  /*0560*/  IMAD.WIDE.U32 R24, R9, 0x8, R24 ;  /* 0x0000000809187825 */ /* 0x001fcc00078e0018 */
[----:B------:R-:W3:Y:S01]  /*0570*/  LDG.E.64 R24, desc[UR4][R24.64] ;  /* 0x0000000418187981 */ /* 0x000ee2000c1e1b00 */
[----:B--2---:R-:W-:Y:S01]  /*0580*/  IMAD.WIDE R10, R13, 0x8, R10 ;  /* 0x000000080d0a7825 */ /* 0x004fe200078e020a */
[----:B------:R-:W-:Y:S02]  /*0590*/  IADD3.X R13, PT, PT, RZ, RZ, RZ, P1, !PT ;  /* 0x000000ffff0d7210 */ /* 0x000fe40000ffe4ff */
[----:B-1----:R-:W-:Y:S02]  /*05a0*/  LEA R28, P1, R4, UR6, 0x3 ;  /* 0x00000006041c7c11 */ /* 0x002fe4000f8218ff */
[----:B------:R-:W3:Y:S01]  /*05b0*/  LDG.E.64 R8, desc[UR4][R10.64] ;  /* 0x000000040a087981 */ /* 0x000ee2000c1e1b00 */
[----:B------:R-:W-:Y:S01]  /*05c0*/  IMAD.WIDE R14, R0, 0x8, R10 ;  /* 0x00000008000e7825 */ /* 0x000fe200078e020a */
[----:B------:R-:W-:-:S05]  /*05d0*/  LEA.HI.X R29, R4, UR7, R13, 0x3, P1 ;  /* 0x00000007041d7c11 */ /* 0x000fca00088f1c0d */
[----:B------:R-:W2:Y:S01]  /*05e0*/  LDG.E.64 R12, desc[UR4][R28.64+0x8] ;  /* 0x000008041c0c7981 */ /* 0x000ea2000c1e1b00 */
[----:B------:R-:W-:-:S03]  /*05f0*/  IMAD.WIDE R20, R0, 0x8, R14 ;  /* 0x0000000800147825 */ /* 0x000fc600078e020e */
[----:B------:R-:W2:Y:S04]  /*0600*/  LDG.E.64 R10, desc[UR4][R14.64] ;  /* 0x000000040e0a7981 */ /* 0x000ea8000c1e1b00 */
[----:B------:R-:W4:Y:S01]  /*0610*/  LDG.E.64 R16, desc[UR4][R20.64] ;  /* 0x0000000414107981 */ /* 0x000f22000c1e1b00 */
[----:B------:R-:W-:-:S03]  /*0620*/  IMAD.WIDE R22, R0, 0x8, R20 ;  /* 0x0000000800167825 */ /* 0x000fc600078e0214 */
[----:B------:R-:W4:Y:S04]  /*0630*/  LDG.E.64 R14, desc[UR4][R28.64+0x10] ;  /* 0x000010041c0e7981 */ /* 0x000f28000c1e1b00 */
[----:B------:R-:W5:Y:S04]  /*0640*/  LDG.E.64 R20, desc[UR4][R28.64+0x18] ;  /* 0x000018041c147981 */ /* 0x000f68000c1e1b00 */
[----:B------:R-:W5:Y:S01]  /*0650*/  LDG.E.64 R22, desc[UR4][R22.64] ;  /* 0x0000000416167981 */ /* 0x000f62000c1e1b00 */
[----:B------:R-:W-:Y:S01]  /*0660*/  VIADD R7, R7, 0x4 ;  /* 0x0000000407077836 */ /* 0x000fe20000000000 */
[----:B---3--:R-:W-:-:S08]  /*0670*/  DFMA R8, R24, R8, R18 ;  /* 0x000000081808722b */ /* 0x008fd00000000012 */
[----:B--2---:R-:W-:-:S08]  /*0680*/  DFMA R8, R12, R10, R8 ;  /* 0x0000000a0c08722b */ /* 0x004fd00000000008 */
[----:B----4-:R-:W-:-:S08]  /*0690*/  DFMA R8, R14, R16, R8 ;  /* 0x000000100e08722b */ /* 0x010fd00000000008 */
[----:B-----5:R-:W-:-:S11]  /*06a0*/  DFMA R18, R20, R22, R8 ;  /* 0x000000161412722b */ /* 0x020fd60000000008 */
.L_x_3:
[----:B------:R-:W-:Y:S05]  /*06b0*/  @!P0 BRA `(.L_x_0) ;  /* 0x00000000007c8947 */ /* 0x000fea0003800000 */
[----:B------:R-:W-:Y:S01]  /*06c0*/  ISETP.NE.AND P1, PT, R26, 0x1, PT ;  /* 0x000000011a00780c */ /* 0x000fe20003f25270 */
[----:B------:R-:W0:Y:S01]  /*06d0*/  LDC.64 R10, c[0x0][0x380] ;  /* 0x0000e000ff0a7b82 */ /* 0x000e220000000a00 */
[----:B------:R-:W-:-:S04]  /*06e0*/  LOP3.LUT R14, R5, 0x1, RZ, 0xc0, !PT ;  /* 0x00000001050e7812 */ /* 0x000fc800078ec0ff */
[----:B------:R-:W-:-:S03]  /*06f0*/  ISETP.NE.U32.AND P0, PT, R14, 0x1, PT ;  /* 0x000000010e00780c */ /* 0x000fc60003f05070 */
[----:B------:R-:W1:Y:S04]  /*0700*/  LDC.64 R20, c[0x0][0x388] ;  /* 0x0000e200ff147b82 */ /* 0x000e680000000a00 */
[CC--:B------:R-:W-:Y:S01]  /*0710*/  @P1 IADD3 R15, PT, PT, R6.reuse, R7.reuse, RZ ;  /* 0x00000007060f1210 */ /* 0x0c0fe20007ffe0ff */
[C---:B------:R-:W-:Y:S01]  /*0720*/  @P1 IMAD R17, R7.reuse, R0, R3 ;  /* 0x0000000007111224 */ /* 0x040fe200078e0203 */
[----:B------:R-:W-:Y:S01]  /*0730*/  @P1 IADD3 R16, P2, PT, R6, R7, RZ ;  /* 0x0000000706101210 */ /* 0x000fe20007f5e0ff */
[----:B------:R-:W-:Y:S01]  /*0740*/  @P1 VIADD R7, R7, 0x2 ;  /* 0x0000000207071836 */ /* 0x000fe20000000000 */
[----:B------:R-:W2:Y:S08]  /*0750*/  @P1 LDC.64 R8, c[0x0][0x380] ;  /* 0x0000e000ff081b82 */ /* 0x000eb00000000a00 */
[----:B------:R-:W3:Y:S01]  /*0760*/  LDC.64 R12, c[0x0][0x380] ;  /* 0x0000e000ff0c7b82 */ /* 0x000ee20000000a00 */
[----:B0-----:R-:W-:-:S06]  /*0770*/  @P1 IMAD.WIDE.U32 R14, R15, 0x8, R10 ;  /* 0x000000080f0e1825 */ /* 0x001fcc00078e000a */
[----:B------:R-:W4:Y:S01]  /*0780*/  @P1 LDG.E.64 R14, desc[UR4][R14.64] ;  /* 0x000000040e0e1981 */ /* 0x000f22000c1e1b00 */
[----:B------:R-:W0:Y:S01]  /*0790*/  LDC.64 R4, c[0x0][0x388] ;  /* 0x0000e200ff047b82 */ /* 0x000e220000000a00 */
[----:B-1----:R-:W-:Y:S01]  /*07a0*/  @P1 IMAD.WIDE R20, R17, 0x8, R20 ;  /* 0x0000000811141825 */ /* 0x002fe200078e0214 */
[----:B------:R-:W-:-:S04]  /*07b0*/  @P1 IADD3.X R17, PT, PT, RZ, RZ, RZ, P2, !PT ;  /* 0x000000ffff111210 */ /* 0x000fc800017fe4ff */
[----:B------:R-:W4:Y:S01]  /*07c0*/  @P1 LDG.E.64 R10, desc[UR4][R20.64] ;  /* 0x00000004140a1981 */ /* 0x000f22000c1e1b00 */
[----:B--2---:R-:W-:Y:S01]  /*07d0*/  @P1 LEA R8, P2, R16, R8, 0x3 ;  /* 0x0000000810081211 */ /* 0x004fe200078418ff */
[----:B------:R-:W-:-:S03]  /*07e0*/  @P1 IMAD.WIDE R22, R0, 0x8, R20 ;  /* 0x0000000800161825 */ /* 0x000fc600078e0214 */
[----:B------:R-:W-:Y:S01]  /*07f0*/  @P1 LEA.HI.X R9, R16, R9, R17, 0x3, P2 ;  /* 0x0000000910091211 */ /* 0x000fe200010f1c11 */
[----:B------:R-:W-:Y:S01]  /*0800*/  @!P0 IMAD R25, R7, R0, R3 ;  /* 0x0000000007198224 */ /* 0x000fe200078e0203 */
[----:B------:R-:W-:Y:S02]  /*0810*/  @!P0 IADD3 R17, PT, PT, R6, R7, RZ ;  /* 0x0000000706118210 */ /* 0x000fe40007ffe0ff */
[----:B------:R-:W2:Y:S04]  /*0820*/  @P1 LDG.E.64 R6, desc[UR4][R22.64] ;  /* 0x0000000416061981 */ /* 0x000ea8000c1e1b00 */
[----:B------:R-:W2:Y:S01]  /*0830*/  @P1 LDG.E.64 R8, desc[UR4][R8.64+0x8] ;  /* 0x0000080408081981 */ /* 0x000ea2000c1e1b00 */
[----:B---3--:R-:W-:-:S04]  /*0840*/  @!P0 IMAD.WIDE.U32 R12, R17, 0x8, R12 ;  /* 0x00000008110c8825 */ /* 0x008fc800078e000c */
[----:B0-----:R-:W-:Y:S02]  /*0850*/  @!P0 IMAD.WIDE R4, R25, 0x8, R4 ;  /* 0x0000000819048825 */ /* 0x001fe400078e0204 */
[----:B------:R-:W3:Y:S04]  /*0860*/  @!P0 LDG.E.64 R12, desc[UR4][R12.64] ;  /* 0x000000040c0c8981 */ /* 0x000ee8000c1e1b00 */
[----:B------:R-:W3:Y:S01]  /*0870*/  @!P0 LDG.E.64 R4, desc[UR4][R4.64] ;  /* 0x0000000404048981 */ /* 0x000ee2000c1e1b00 */
[----:B----4-:R-:W-:-:S08]  /*0880*/  @P1 DFMA R10, R14, R10, R18 ;  /* 0x0000000a0e0a122b */ /* 0x010fd00000000012 */
[----:B--2---:R-:W-:-:S08]  /*0890*/  @P1 DFMA R18, R8, R6, R10 ;  /* 0x000000060812122b */ /* 0x004fd0000000000a */
[----:B---3--:R-:W-:-:S11]  /*08a0*/  @!P0 DFMA R18, R12, R4, R18 ;  /* 0x000000040c12822b */ /* 0x008fd60000000012 */
.L_x_0:
[----:B------:R-:W0:Y:S01]  /*08b0*/  LDC.64 R4, c[0x0][0x390] ;  /* 0x0000e400ff047b82 */ /* 0x000e220000000a00 */
[----:B------:R-:W-:-:S04]  /*08c0*/  IMAD R3, R2, R0, R3 ;  /* 0x0000000002037224 */ /* 0x000fc800078e0203 */
[----:B0-----:R-:W-:-:S05]  /*08d0*/  IMAD.WIDE R2, R3, 0x8, R4 ;  /* 0x0000000803027825 */ /* 0x001fca00078e0204 */
[----:B------:R-:W-:Y:S01]  /*08e0*/  STG.E.64 desc[UR4][R2.64], R18 ;  /* 0x0000001202007986 */ /* 0x000fe2000c101b04 */
[----:B------:R-:W-:Y:S05]  /*08f0*/  EXIT ;  /* 0x000000000000794d */ /* 0x000fea0003800000 */
.L_x_4:
[----:B------:R-:W-:-:S00]  /*0900*/  BRA `(.L_x_4) ;  /* 0xfffffffc00fc7947 */ /* 0x000fc0000383ffff */
[----:B------:R-:W-:-:S00]  /*0910*/  NOP ;  /* 0x0000000000007918 */ /* 0x000fc00000000000 */
        /* <DEDUP_REMOVED lines=14> */
.L_x_5:


//--------------------- .nv.shared.reserved.0     --------------------------
	.section	.nv.shared.reserved.0,"aw",@nobits
	.weak		__nv_reservedSMEM_offset_0_alias
	.size		__nv_reservedSMEM_offset_0_alias, 0, 64
	.other		__nv_reservedSMEM_offset_0_alias,@"STO_CUDA_RESERVED_SHARED STV_DEFAULT"
__nv_reservedSMEM_offset_0_alias:
	.zero		0
	.zero		64


//--------------------- .nv.constant0._Z12matMulKernelPdS_S_iii --------------------------
	.section	.nv.constant0._Z12matMulKernelPdS_S_iii,"a",@progbits
	.sectionflags	@""
	.align	4
.nv.constant0._Z12matMulKernelPdS_S_iii:
	.zero		932


//--------------------- SYMBOLS --------------------------

	.type		.nv.reservedSmem.offset0,@object
	.size		.nv.reservedSmem.offset0,0x4
